//
// Generated by NVIDIA NVVM Compiler
//
// Compiler Build ID: CL-36424714
// Cuda compilation tools, release 13.0, V13.0.88
// Based on NVVM 20.0.0
//

.version 9.0
.target sm_100
.address_size 64

	// .globl	_Z10lud_kernelPdli

.visible .entry _Z10lud_kernelPdli(
	.param .u64 .ptr .align 1 _Z10lud_kernelPdli_param_0,
	.param .u64 _Z10lud_kernelPdli_param_1,
	.param .u32 _Z10lud_kernelPdli_param_2
)
{
	.reg .pred 	%p<5>;
	.reg .b32 	%r<5>;
	.reg .b64 	%rd<25>;
	.reg .b64 	%fd<9>;

	ld.param.u64 	%rd3, [_Z10lud_kernelPdli_param_0];
	ld.param.u64 	%rd2, [_Z10lud_kernelPdli_param_1];
	ld.param.u32 	%r3, [_Z10lud_kernelPdli_param_2];
	cvta.to.global.u64 	%rd1, %rd3;
	mov.u32 	%r1, %ctaid.x;
	mov.u32 	%r2, %tid.x;
	setp.le.s32 	%p1, %r1, %r3;
	setp.ne.s32 	%p2, %r2, 0;
	or.pred  	%p3, %p2, %p1;
	@%p3 bra 	$L__BB0_2;
	cvt.u64.u32 	%rd4, %r1;
	cvt.s64.s32 	%rd5, %r3;
	mad.lo.s64 	%rd6, %rd2, %rd4, %rd5;
	shl.b64 	%rd7, %rd6, 3;
	add.s64 	%rd8, %rd1, %rd7;
	ld.global.f64 	%fd1, [%rd8];
	mad.lo.s64 	%rd9, %rd2, %rd5, %rd5;
	shl.b64 	%rd10, %rd9, 3;
	add.s64 	%rd11, %rd1, %rd10;
	ld.global.f64 	%fd2, [%rd11];
	div.rn.f64 	%fd3, %fd1, %fd2;
	st.global.f64 	[%rd8], %fd3;
$L__BB0_2:
	bar.sync 	0;
	min.s32 	%r4, %r1, %r2;
	setp.le.s32 	%p4, %r4, %r3;
	@%p4 bra 	$L__BB0_4;
	cvt.u64.u32 	%rd12, %r1;
	mul.lo.s64 	%rd13, %rd2, %rd12;
	cvt.u64.u32 	%rd14, %r2;
	add.s64 	%rd15, %rd13, %rd14;
	shl.b64 	%rd16, %rd15, 3;
	add.s64 	%rd17, %rd1, %rd16;
	ld.global.f64 	%fd4, [%rd17];
	cvt.s64.s32 	%rd18, %r3;
	add.s64 	%rd19, %rd13, %rd18;
	shl.b64 	%rd20, %rd19, 3;
	add.s64 	%rd21, %rd1, %rd20;
	ld.global.f64 	%fd5, [%rd21];
	mad.lo.s64 	%rd22, %rd2, %rd18, %rd14;
	shl.b64 	%rd23, %rd22, 3;
	add.s64 	%rd24, %rd1, %rd23;
	ld.global.f64 	%fd6, [%rd24];
	mul.f64 	%fd7, %fd5, %fd6;
	sub.f64 	%fd8, %fd4, %fd7;
	st.global.f64 	[%rd17], %fd8;
$L__BB0_4:
	ret;

}


// ===== COMPILED SASS (sm_100) =====

	.target	sm_100

	.elftype	@"ET_EXEC"


//--------------------- .note.nv.tkinfo           --------------------------
	.section	.note.nv.tkinfo,"",@"SHT_NOTE"
	.sectionflags	@"SHF_NOTE_NV_TKINFO"
	.tkinfo
        /*0018*/ 	.word	0x00000002
        /*0030*/ 	.string	""
        /*0030*/ 	.string	"ptxas"
        /*0030*/ 	.string	"Cuda compilation tools, release 13.0, V13.0.88"
        /*0030*/ 	.string	"Build cuda_13.0.r13.0/compiler.36424714_0"
        /*0030*/ 	.string	"-arch sm_100 -m 64 "



//--------------------- .note.nv.cuinfo           --------------------------
	.section	.note.nv.cuinfo,"",@"SHT_NOTE"
	.sectionflags	@"SHF_NOTE_NV_CUINFO"
        /*0018*/ 	.short	0x0002
        /*001a*/ 	.short	0x0064
        /*001c*/ 	.short	0x0082
	.zero		2


//--------------------- .nv.info                  --------------------------
	.section	.nv.info,"",@"SHT_CUDA_INFO"
	.align	4


	//----- nvinfo : EIATTR_REGCOUNT
	.align		4
        /*0000*/ 	.byte	0x04, 0x2f
        /*0002*/ 	.short	(.L_1 - .L_0)
	.align		4
.L_0:
        /*0004*/ 	.word	index@(_Z10lud_kernelPdli)
        /*0008*/ 	.word	0x0000001c


	//----- nvinfo : EIATTR_FRAME_SIZE
	.align		4
.L_1:
        /*000c*/ 	.byte	0x04, 0x11
        /*000e*/ 	.short	(.L_3 - .L_2)
	.align		4
.L_2:
        /*0010*/ 	.word	index@($__internal_0_$__cuda_sm20_div_rn_f64_full)
        /*0014*/ 	.word	0x00000000


	//----- nvinfo : EIATTR_FRAME_SIZE
	.align		4
.L_3:
        /*0018*/ 	.byte	0x04, 0x11
        /*001a*/ 	.short	(.L_5 - .L_4)
	.align		4
.L_4:
        /*001c*/ 	.word	index@(_Z10lud_kernelPdli)
        /*0020*/ 	.word	0x00000000


	//----- nvinfo : EIATTR_MIN_STACK_SIZE
	.align		4
.L_5:
        /*0024*/ 	.byte	0x04, 0x12
        /*0026*/ 	.short	(.L_7 - .L_6)
	.align		4
.L_6:
        /*0028*/ 	.word	index@(_Z10lud_kernelPdli)
        /*002c*/ 	.word	0x00000000
.L_7:


//--------------------- .nv.compat                --------------------------
	.section	.nv.compat,"",@"SHT_CUDA_COMPAT_INFO"
	.align	4
        /*0000*/ 	.byte	0x02, 0x09, 0x00, 0x00, 0x02, 0x02, 0x01, 0x00, 0x02, 0x05, 0x05, 0x00, 0x03, 0x07, 0x01, 0x01
        /*0010*/ 	.byte	0x02, 0x03, 0x00, 0x00, 0x02, 0x06, 0x01, 0x00, 0x04, 0x0b, 0x08, 0x00, 0x01, 0x00, 0x00, 0x00
        /*0020*/ 	.byte	0x00, 0x00, 0x00, 0x00


//--------------------- .nv.info._Z10lud_kernelPdli --------------------------
	.section	.nv.info._Z10lud_kernelPdli,"",@"SHT_CUDA_INFO"
	.sectionflags	@""
	.align	4


	//----- nvinfo : EIATTR_CUDA_API_VERSION
	.align		4
        /*0000*/ 	.byte	0x04, 0x37
        /*0002*/ 	.short	(.L_9 - .L_8)
.L_8:
        /*0004*/ 	.word	0x00000082


	//----- nvinfo : EIATTR_KPARAM_INFO
	.align		4
.L_9:
        /*0008*/ 	.byte	0x04, 0x17
        /*000a*/ 	.short	(.L_11 - .L_10)
.L_10:
        /*000c*/ 	.word	0x00000000
        /*0010*/ 	.short	0x0002
        /*0012*/ 	.short	0x0010
        /*0014*/ 	.byte	0x00, 0xf0, 0x11, 0x00


	//----- nvinfo : EIATTR_KPARAM_INFO
	.align		4
.L_11:
        /*0018*/ 	.byte	0x04, 0x17
        /*001a*/ 	.short	(.L_13 - .L_12)
.L_12:
        /*001c*/ 	.word	0x00000000
        /*0020*/ 	.short	0x0001
        /*0022*/ 	.short	0x0008
        /*0024*/ 	.byte	0x00, 0xf0, 0x21, 0x00


	//----- nvinfo : EIATTR_KPARAM_INFO
	.align		4
.L_13:
        /*0028*/ 	.byte	0x04, 0x17
        /*002a*/ 	.short	(.L_15 - .L_14)
.L_14:
        /*002c*/ 	.word	0x00000000
        /*0030*/ 	.short	0x0000
        /*0032*/ 	.short	0x0000
        /*0034*/ 	.byte	0x00, 0xf5, 0x21, 0x00


	//----- nvinfo : EIATTR_SPARSE_MMA_MASK
	.align		4
.L_15:
        /*0038*/ 	.byte	0x03, 0x50
        /*003a*/ 	.short	0x0000


	//----- nvinfo : EIATTR_MAXREG_COUNT
	.align		4
        /*003c*/ 	.byte	0x03, 0x1b
        /*003e*/ 	.short	0x00ff


	//----- nvinfo : EIATTR_NUM_BARRIERS
	.align		4
        /*0040*/ 	.byte	0x02, 0x4c
        /*0042*/ 	.byte	0x01
	.zero		1


	//----- nvinfo : EIATTR_MERCURY_ISA_VERSION
	.align		4
        /*0044*/ 	.byte	0x03, 0x5f
        /*0046*/ 	.short	0x0101


	//----- nvinfo : EIATTR_VRC_CTA_INIT_COUNT
	.align		4
        /*0048*/ 	.byte	0x02, 0x4a
	.zero		1
	.zero		1


	//----- nvinfo : EIATTR_EXIT_INSTR_OFFSETS
	.align		4
        /*004c*/ 	.byte	0x04, 0x1c
        /*004e*/ 	.short	(.L_17 - .L_16)


	//   ....[0]....
.L_16:
        /*0050*/ 	.word	0x00000300


	//   ....[1]....
        /*0054*/ 	.word	0x000004b0


	//----- nvinfo : EIATTR_CRS_STACK_SIZE
	.align		4
.L_17:
        /*0058*/ 	.byte	0x04, 0x1e
        /*005a*/ 	.short	(.L_19 - .L_18)
.L_18:
        /*005c*/ 	.word	0x00000000


	//----- nvinfo : EIATTR_CBANK_PARAM_SIZE
	.align		4
.L_19:
        /*0060*/ 	.byte	0x03, 0x19
        /*0062*/ 	.short	0x0014


	//----- nvinfo : EIATTR_PARAM_CBANK
	.align		4
        /*0064*/ 	.byte	0x04, 0x0a
        /*0066*/ 	.short	(.L_21 - .L_20)
	.align		4
.L_20:
        /*0068*/ 	.word	index@(.nv.constant0._Z10lud_kernelPdli)
        /*006c*/ 	.short	0x0380
        /*006e*/ 	.short	0x0014


	//----- nvinfo : EIATTR_SW_WAR
	.align		4
.L_21:
        /*0070*/ 	.byte	0x04, 0x36
        /*0072*/ 	.short	(.L_23 - .L_22)
.L_22:
        /*0074*/ 	.word	0x00000008
.L_23:


//--------------------- .nv.callgraph             --------------------------
	.section	.nv.callgraph,"",@"SHT_CUDA_CALLGRAPH"
	.align	4
	.sectionentsize	8
	.align		4
        /*0000*/ 	.word	0x00000000
	.align		4
        /*0004*/ 	.word	0xffffffff
	.align		4
        /*0008*/ 	.word	0x00000000
	.align		4
        /*000c*/ 	.word	0xfffffffe
	.align		4
        /*0010*/ 	.word	0x00000000
	.align		4
        /*0014*/ 	.word	0xfffffffd
	.align		4
        /*0018*/ 	.word	0x00000000
	.align		4
        /*001c*/ 	.word	0xfffffffc


//--------------------- .text._Z10lud_kernelPdli  --------------------------
	.section	.text._Z10lud_kernelPdli,"ax",@progbits
	.align	128
        .global         _Z10lud_kernelPdli
        .type           _Z10lud_kernelPdli,@function
        .size           _Z10lud_kernelPdli,(.L_x_9 - _Z10lud_kernelPdli)
        .other          _Z10lud_kernelPdli,@"STO_CUDA_ENTRY STV_DEFAULT"
_Z10lud_kernelPdli:
.text._Z10lud_kernelPdli:
[----:B------:R-:W-:Y:S01]  /*0000*/  LDC R1, c[0x0][0x37c] ;  /* 0x0000df00ff017b82 */ /* 0x000fe20000000800 */
[----:B------:R-:W0:Y:S07]  /*0010*/  S2R R6, SR_TID.X ;  /* 0x0000000000067919 */ /* 0x000e2e0000002100 */
[----:B------:R-:W1:Y:S01]  /*0020*/  S2UR UR6, SR_CTAID.X ;  /* 0x00000000000679c3 */ /* 0x000e620000002500 */
[----:B------:R-:W2:Y:S01]  /*0030*/  LDCU.64 UR4, c[0x0][0x358] ;  /* 0x00006b00ff0477ac */ /* 0x000ea20008000a00 */
[----:B------:R-:W-:Y:S06]  /*0040*/  BSSY.RECONVERGENT B0, `(.L_x_0) ;  /* 0x0000027000007945 */ /* 0x000fec0003800200 */
[----:B------:R-:W1:Y:S02]  /*0050*/  LDC R2, c[0x0][0x390] ;  /* 0x0000e400ff027b82 */ /* 0x000e640000000800 */
[----:B-1----:R-:W-:-:S04]  /*0060*/  ISETP.LT.AND P0, PT, R2, UR6, PT ;  /* 0x0000000602007c0c */ /* 0x002fc8000bf01270 */
[----:B0-----:R-:W-:-:S13]  /*0070*/  ISETP.NE.OR P0, PT, R6, RZ, !P0 ;  /* 0x000000ff0600720c */ /* 0x001fda0004705670 */
[----:B--2---:R-:W-:Y:S05]  /*0080*/  @P0 BRA `(.L_x_1) ;  /* 0x0000000000880947 */ /* 0x004fea0003800000 */
[----:B------:R-:W0:Y:S01]  /*0090*/  LDC.64 R10, c[0x0][0x388] ;  /* 0x0000e200ff0a7b82 */ /* 0x000e220000000a00 */
[----:B------:R-:W-:-:S07]  /*00a0*/  SHF.R.S32.HI R3, RZ, 0x1f, R2 ;  /* 0x0000001fff037819 */ /* 0x000fce0000011402 */
[----:B------:R-:W1:Y:S01]  /*00b0*/  LDC.64 R12, c[0x0][0x380] ;  /* 0x0000e000ff0c7b82 */ /* 0x000e620000000a00 */
[-C--:B0-----:R-:W-:Y:S02]  /*00c0*/  IMAD R0, R3, R10.reuse, RZ ;  /* 0x0000000a03007224 */ /* 0x081fe400078e02ff */
[----:B------:R-:W-:-:S04]  /*00d0*/  IMAD.WIDE.U32 R4, R2, R10, R2 ;  /* 0x0000000a02047225 */ /* 0x000fc800078e0002 */
[----:B------:R-:W-:Y:S01]  /*00e0*/  IMAD R9, R2, R11, R0 ;  /* 0x0000000b02097224 */ /* 0x000fe200078e0200 */
[----:B-1----:R-:W-:-:S03]  /*00f0*/  LEA R8, P0, R4, R12, 0x3 ;  /* 0x0000000c04087211 */ /* 0x002fc600078018ff */
[----:B------:R-:W-:-:S05]  /*0100*/  IMAD.IADD R0, R5, 0x1, R9 ;  /* 0x0000000105007824 */ /* 0x000fca00078e0209 */
[----:B------:R-:W-:-:S06]  /*0110*/  LEA.HI.X R9, R4, R13, R0, 0x3, P0 ;  /* 0x0000000d04097211 */ /* 0x000fcc00000f1c00 */
[----:B------:R-:W2:Y:S01]  /*0120*/  LDG.E.64 R8, desc[UR4][R8.64] ;  /* 0x0000000408087981 */ /* 0x000ea2000c1e1b00 */
[----:B------:R-:W-:-:S04]  /*0130*/  IMAD.WIDE.U32 R2, R10, UR6, R2 ;  /* 0x000000060a027c25 */ /* 0x000fc8000f8e0002 */
[----:B------:R-:W-:Y:S01]  /*0140*/  IMAD R0, R11, UR6, R3 ;  /* 0x000000060b007c24 */ /* 0x000fe2000f8e0203 */
[----:B------:R-:W-:-:S04]  /*0150*/  LEA R4, P0, R2, R12, 0x3 ;  /* 0x0000000c02047211 */ /* 0x000fc800078018ff */
[----:B------:R-:W-:-:S05]  /*0160*/  LEA.HI.X R5, R2, R13, R0, 0x3, P0 ;  /* 0x0000000d02057211 */ /* 0x000fca00000f1c00 */
[----:B------:R-:W3:Y:S01]  /*0170*/  LDG.E.64 R12, desc[UR4][R4.64] ;  /* 0x00000004040c7981 */ /* 0x000ee2000c1e1b00 */
[----:B------:R-:W-:Y:S01]  /*0180*/  IMAD.MOV.U32 R2, RZ, RZ, 0x1 ;  /* 0x00000001ff027424 */ /* 0x000fe200078e00ff */
[----:B--2---:R-:W0:Y:S01]  /*0190*/  MUFU.RCP64H R3, R9 ;  /* 0x0000000900037308 */ /* 0x004e220000001800 */
[----:B---3--:R-:W-:-:S04]  /*01a0*/  FSETP.GEU.AND P1, PT, |R13|, 6.5827683646048100446e-37, PT ;  /* 0x036000000d00780b */ /* 0x008fc80003f2e200 */
[----:B0-----:R-:W-:-:S08]  /*01b0*/  DFMA R10, -R8, R2, 1 ;  /* 0x3ff00000080a742b */ /* 0x001fd00000000102 */
[----:B------:R-:W-:-:S08]  /*01c0*/  DFMA R10, R10, R10, R10 ;  /* 0x0000000a0a0a722b */ /* 0x000fd0000000000a */
[----:B------:R-:W-:-:S08]  /*01d0*/  DFMA R10, R2, R10, R2 ;  /* 0x0000000a020a722b */ /* 0x000fd00000000002 */
[----:B------:R-:W-:-:S08]  /*01e0*/  DFMA R2, -R8, R10, 1 ;  /* 0x3ff000000802742b */ /* 0x000fd0000000010a */
[----:B------:R-:W-:-:S08]  /*01f0*/  DFMA R2, R10, R2, R10 ;  /* 0x000000020a02722b */ /* 0x000fd0000000000a */
[----:B------:R-:W-:-:S08]  /*0200*/  DMUL R10, R12, R2 ;  /* 0x000000020c0a7228 */ /* 0x000fd00000000000 */
[----:B------:R-:W-:-:S08]  /*0210*/  DFMA R14, -R8, R10, R12 ;  /* 0x0000000a080e722b */ /* 0x000fd0000000010c */
[----:B------:R-:W-:-:S10]  /*0220*/  DFMA R2, R2, R14, R10 ;  /* 0x0000000e0202722b */ /* 0x000fd4000000000a */
[----:B------:R-:W-:-:S05]  /*0230*/  FFMA R0, RZ, R9, R3 ;  /* 0x00000009ff007223 */ /* 0x000fca0000000003 */
[----:B------:R-:W-:-:S13]  /*0240*/  FSETP.GT.AND P0, PT, |R0|, 1.469367938527859385e-39, PT ;  /* 0x001000000000780b */ /* 0x000fda0003f04200 */
[----:B------:R-:W-:Y:S05]  /*0250*/  @P0 BRA P1, `(.L_x_2) ;  /* 0x0000000000100947 */ /* 0x000fea0000800000 */
[----:B------:R-:W-:-:S07]  /*0260*/  MOV R0, 0x280 ;  /* 0x0000028000007802 */ /* 0x000fce0000000f00 */
[----:B------:R-:W-:Y:S05]  /*0270*/  CALL.REL.NOINC `($__internal_0_$__cuda_sm20_div_rn_f64_full) ;  /* 0x0000000000907944 */ /* 0x000fea0003c00000 */
[----:B------:R-:W-:Y:S02]  /*0280*/  IMAD.MOV.U32 R2, RZ, RZ, R16 ;  /* 0x000000ffff027224 */ /* 0x000fe400078e0010 */
[----:B------:R-:W-:-:S07]  /*0290*/  IMAD.MOV.U32 R3, RZ, RZ, R17 ;  /* 0x000000ffff037224 */ /* 0x000fce00078e0011 */
.L_x_2:
[----:B------:R0:W-:Y:S02]  /*02a0*/  STG.E.64 desc[UR4][R4.64], R2 ;  /* 0x0000000204007986 */ /* 0x0001e4000c101b04 */
.L_x_1:
[----:B------:R-:W-:Y:S05]  /*02b0*/  BSYNC.RECONVERGENT B0 ;  /* 0x0000000000007941 */ /* 0x000fea0003800200 */
.L_x_0:
[----:B------:R-:W1:Y:S01]  /*02c0*/  LDCU UR7, c[0x0][0x390] ;  /* 0x00007200ff0777ac */ /* 0x000e620008000800 */
[----:B------:R-:W-:Y:S01]  /*02d0*/  VIMNMX R0, PT, PT, R6, UR6, PT ;  /* 0x0000000606007c48 */ /* 0x000fe2000bfe0100 */
[----:B------:R-:W-:Y:S03]  /*02e0*/  BAR.SYNC.DEFER_BLOCKING 0x0 ;  /* 0x0000000000007b1d */ /* 0x000fe60000010000 */
[----:B-1----:R-:W-:-:S13]  /*02f0*/  ISETP.GT.AND P0, PT, R0, UR7, PT ;  /* 0x0000000700007c0c */ /* 0x002fda000bf04270 */
[----:B------:R-:W-:Y:S05]  /*0300*/  @!P0 EXIT ;  /* 0x000000000000894d */ /* 0x000fea0003800000 */
[----:B------:R-:W1:Y:S01]  /*0310*/  LDC.64 R12, c[0x0][0x388] ;  /* 0x0000e200ff0c7b82 */ /* 0x000e620000000a00 */
[----:B------:R-:W-:Y:S01]  /*0320*/  USHF.R.S32.HI UR8, URZ, 0x1f, UR7 ;  /* 0x0000001fff087899 */ /* 0x000fe20008011407 */
[----:B------:R-:W-:Y:S02]  /*0330*/  IMAD.MOV.U32 R7, RZ, RZ, RZ ;  /* 0x000000ffff077224 */ /* 0x000fe400078e00ff */
[----:B0-----:R-:W-:-:S03]  /*0340*/  IMAD.U32 R2, RZ, RZ, UR7 ;  /* 0x00000007ff027e24 */ /* 0x001fc6000f8e00ff */
[----:B------:R-:W-:Y:S01]  /*0350*/  IMAD.U32 R3, RZ, RZ, UR8 ;  /* 0x00000008ff037e24 */ /* 0x000fe2000f8e00ff */
[----:B------:R-:W0:Y:S01]  /*0360*/  LDC.64 R4, c[0x0][0x380] ;  /* 0x0000e000ff047b82 */ /* 0x000e220000000a00 */
[C---:B-1----:R-:W-:Y:S02]  /*0370*/  IMAD R0, R12.reuse, UR8, RZ ;  /* 0x000000080c007c24 */ /* 0x042fe4000f8e02ff */
[----:B------:R-:W-:-:S04]  /*0380*/  IMAD.WIDE.U32 R8, R12, UR6, R6 ;  /* 0x000000060c087c25 */ /* 0x000fc8000f8e0006 */
[C---:B------:R-:W-:Y:S02]  /*0390*/  IMAD R11, R13.reuse, UR6, RZ ;  /* 0x000000060d0b7c24 */ /* 0x040fe4000f8e02ff */
[----:B------:R-:W-:Y:S02]  /*03a0*/  IMAD R15, R13, UR7, R0 ;  /* 0x000000070d0f7c24 */ /* 0x000fe4000f8e0200 */
[----:B------:R-:W-:-:S04]  /*03b0*/  IMAD.WIDE.U32 R6, R12, UR7, R6 ;  /* 0x000000070c067c25 */ /* 0x000fc8000f8e0006 */
[----:B------:R-:W-:Y:S01]  /*03c0*/  IMAD.WIDE.U32 R12, R12, UR6, R2 ;  /* 0x000000060c0c7c25 */ /* 0x000fe2000f8e0002 */
[-C--:B0-----:R-:W-:Y:S02]  /*03d0*/  LEA R2, P0, R8, R4.reuse, 0x3 ;  /* 0x0000000408027211 */ /* 0x081fe400078018ff */
[-C--:B------:R-:W-:Y:S01]  /*03e0*/  LEA R10, P1, R6, R4.reuse, 0x3 ;  /* 0x00000004060a7211 */ /* 0x080fe200078218ff */
[----:B------:R-:W-:Y:S01]  /*03f0*/  IMAD.IADD R0, R15, 0x1, R7 ;  /* 0x000000010f007824 */ /* 0x000fe200078e0207 */
[----:B------:R-:W-:Y:S01]  /*0400*/  LEA R14, P2, R12, R4, 0x3 ;  /* 0x000000040c0e7211 */ /* 0x000fe200078418ff */
[----:B------:R-:W-:Y:S02]  /*0410*/  IMAD.IADD R3, R11, 0x1, R9 ;  /* 0x000000010b037824 */ /* 0x000fe400078e0209 */
[----:B------:R-:W-:Y:S01]  /*0420*/  IMAD.IADD R7, R13, 0x1, R11 ;  /* 0x000000010d077824 */ /* 0x000fe200078e020b */
[-C--:B------:R-:W-:Y:S02]  /*0430*/  LEA.HI.X R11, R6, R5.reuse, R0, 0x3, P1 ;  /* 0x00000005060b7211 */ /* 0x080fe400008f1c00 */
[----:B------:R-:W-:-:S02]  /*0440*/  LEA.HI.X R3, R8, R5, R3, 0x3, P0 ;  /* 0x0000000508037211 */ /* 0x000fc400000f1c03 */
[----:B------:R-:W-:Y:S01]  /*0450*/  LEA.HI.X R15, R12, R5, R7, 0x3, P2 ;  /* 0x000000050c0f7211 */ /* 0x000fe200010f1c07 */
[----:B------:R-:W2:Y:S04]  /*0460*/  LDG.E.64 R8, desc[UR4][R10.64] ;  /* 0x000000040a087981 */ /* 0x000ea8000c1e1b00 */
[----:B------:R-:W2:Y:S04]  /*0470*/  LDG.E.64 R4, desc[UR4][R2.64] ;  /* 0x0000000402047981 */ /* 0x000ea8000c1e1b00 */
[----:B------:R-:W2:Y:S02]  /*0480*/  LDG.E.64 R6, desc[UR4][R14.64] ;  /* 0x000000040e067981 */ /* 0x000ea4000c1e1b00 */
[----:B--2---:R-:W-:-:S07]  /*0490*/  DFMA R4, -R6, R8, R4 ;  /* 0x000000080604722b */ /* 0x004fce0000000104 */
[----:B------:R-:W-:Y:S01]  /*04a0*/  STG.E.64 desc[UR4][R2.64], R4 ;  /* 0x0000000402007986 */ /* 0x000fe2000c101b04 */
[----:B------:R-:W-:Y:S05]  /*04b0*/  EXIT ;  /* 0x000000000000794d */ /* 0x000fea0003800000 */
        .weak           $__internal_0_$__cuda_sm20_div_rn_f64_full
        .type           $__internal_0_$__cuda_sm20_div_rn_f64_full,@function
        .size           $__internal_0_$__cuda_sm20_div_rn_f64_full,(.L_x_9 - $__internal_0_$__cuda_sm20_div_rn_f64_full)
$__internal_0_$__cuda_sm20_div_rn_f64_full:
[C---:B------:R-:W-:Y:S01]  /*04c0*/  FSETP.GEU.AND P0, PT, |R9|.reuse, 1.469367938527859385e-39, PT ;  /* 0x001000000900780b */ /* 0x040fe20003f0e200 */
[----:B------:R-:W-:Y:S01]  /*04d0*/  IMAD.MOV.U32 R14, RZ, RZ, 0x1 ;  /* 0x00000001ff0e7424 */ /* 0x000fe200078e00ff */
[C---:B------:R-:W-:Y:S01]  /*04e0*/  LOP3.LUT R2, R9.reuse, 0x800fffff, RZ, 0xc0, !PT ;  /* 0x800fffff09027812 */ /* 0x040fe200078ec0ff */
[----:B------:R-:W-:Y:S01]  /*04f0*/  IMAD.MOV.U32 R17, RZ, RZ, 0x1ca00000 ;  /* 0x1ca00000ff117424 */ /* 0x000fe200078e00ff */
[----:B------:R-:W-:Y:S02]  /*0500*/  LOP3.LUT R21, R9, 0x7ff00000, RZ, 0xc0, !PT ;  /* 0x7ff0000009157812 */ /* 0x000fe400078ec0ff */
[----:B------:R-:W-:Y:S01]  /*0510*/  LOP3.LUT R3, R2, 0x3ff00000, RZ, 0xfc, !PT ;  /* 0x3ff0000002037812 */ /* 0x000fe200078efcff */
[----:B------:R-:W-:Y:S01]  /*0520*/  IMAD.MOV.U32 R2, RZ, RZ, R8 ;  /* 0x000000ffff027224 */ /* 0x000fe200078e0008 */
[----:B------:R-:W-:-:S04]  /*0530*/  LOP3.LUT R16, R13, 0x7ff00000, RZ, 0xc0, !PT ;  /* 0x7ff000000d107812 */ /* 0x000fc800078ec0ff */
[----:B------:R-:W-:Y:S01]  /*0540*/  ISETP.GE.U32.AND P1, PT, R16, R21, PT ;  /* 0x000000151000720c */ /* 0x000fe20003f26070 */
[----:B------:R-:W-:Y:S01]  /*0550*/  @!P0 DMUL R2, R8, 8.98846567431157953865e+307 ;  /* 0x7fe0000008028828 */ /* 0x000fe20000000000 */
[----:B------:R-:W-:-:S05]  /*0560*/  IMAD.MOV.U32 R22, RZ, RZ, R16 ;  /* 0x000000ffff167224 */ /* 0x000fca00078e0010 */
[----:B------:R-:W0:Y:S02]  /*0570*/  MUFU.RCP64H R15, R3 ;  /* 0x00000003000f7308 */ /* 0x000e240000001800 */
[----:B0-----:R-:W-:-:S08]  /*0580*/  DFMA R10, R14, -R2, 1 ;  /* 0x3ff000000e0a742b */ /* 0x001fd00000000802 */
[----:B------:R-:W-:-:S08]  /*0590*/  DFMA R10, R10, R10, R10 ;  /* 0x0000000a0a0a722b */ /* 0x000fd0000000000a */
[----:B------:R-:W-:Y:S01]  /*05a0*/  DFMA R14, R14, R10, R14 ;  /* 0x0000000a0e0e722b */ /* 0x000fe2000000000e */
[----:B------:R-:W-:Y:S01]  /*05b0*/  SEL R11, R17, 0x63400000, !P1 ;  /* 0x63400000110b7807 */ /* 0x000fe20004800000 */
[----:B------:R-:W-:Y:S01]  /*05c0*/  IMAD.MOV.U32 R10, RZ, RZ, R12 ;  /* 0x000000ffff0a7224 */ /* 0x000fe200078e000c */
[----:B------:R-:W-:Y:S02]  /*05d0*/  FSETP.GEU.AND P1, PT, |R13|, 1.469367938527859385e-39, PT ;  /* 0x001000000d00780b */ /* 0x000fe40003f2e200 */
[----:B------:R-:W-:-:S03]  /*05e0*/  LOP3.LUT R11, R11, 0x800fffff, R13, 0xf8, !PT ;  /* 0x800fffff0b0b7812 */ /* 0x000fc600078ef80d */
[----:B------:R-:W-:-:S08]  /*05f0*/  DFMA R18, R14, -R2, 1 ;  /* 0x3ff000000e12742b */ /* 0x000fd00000000802 */
[----:B------:R-:W-:Y:S01]  /*0600*/  DFMA R14, R14, R18, R14 ;  /* 0x000000120e0e722b */ /* 0x000fe2000000000e */
[----:B------:R-:W-:Y:S10]  /*0610*/  @P1 BRA `(.L_x_3) ;  /* 0x0000000000201947 */ /* 0x000ff40003800000 */
[----:B------:R-:W-:Y:S01]  /*0620*/  LOP3.LUT R19, R9, 0x7ff00000, RZ, 0xc0, !PT ;  /* 0x7ff0000009137812 */ /* 0x000fe200078ec0ff */
[----:B------:R-:W-:-:S03]  /*0630*/  IMAD.MOV.U32 R18, RZ, RZ, RZ ;  /* 0x000000ffff127224 */ /* 0x000fc600078e00ff */
[----:B------:R-:W-:-:S04]  /*0640*/  ISETP.GE.U32.AND P1, PT, R16, R19, PT ;  /* 0x000000131000720c */ /* 0x000fc80003f26070 */
[----:B------:R-:W-:-:S04]  /*0650*/  SEL R19, R17, 0x63400000, !P1 ;  /* 0x6340000011137807 */ /* 0x000fc80004800000 */
[----:B------:R-:W-:-:S04]  /*0660*/  LOP3.LUT R19, R19, 0x80000000, R13, 0xf8, !PT ;  /* 0x8000000013137812 */ /* 0x000fc800078ef80d */
[----:B------:R-:W-:-:S06]  /*0670*/  LOP3.LUT R19, R19, 0x100000, RZ, 0xfc, !PT ;  /* 0x0010000013137812 */ /* 0x000fcc00078efcff */
[----:B------:R-:W-:-:S10]  /*0680*/  DFMA R10, R10, 2, -R18 ;  /* 0x400000000a0a782b */ /* 0x000fd40000000812 */
[----:B------:R-:W-:-:S07]  /*0690*/  LOP3.LUT R22, R11, 0x7ff00000, RZ, 0xc0, !PT ;  /* 0x7ff000000b167812 */ /* 0x000fce00078ec0ff */
.L_x_3:
[----:B------:R-:W-:Y:S01]  /*06a0*/  IMAD.MOV.U32 R23, RZ, RZ, R21 ;  /* 0x000000ffff177224 */ /* 0x000fe200078e0015 */
[----:B------:R-:W-:Y:S01]  /*06b0*/  @!P0 LOP3.LUT R23, R3, 0x7ff00000, RZ, 0xc0, !PT ;  /* 0x7ff0000003178812 */ /* 0x000fe200078ec0ff */
[----:B------:R-:W-:Y:S01]  /*06c0*/  VIADD R24, R22, 0xffffffff ;  /* 0xffffffff16187836 */ /* 0x000fe20000000000 */
[----:B------:R-:W-:-:S03]  /*06d0*/  DMUL R18, R14, R10 ;  /* 0x0000000a0e127228 */ /* 0x000fc60000000000 */
[----:B------:R-:W-:Y:S01]  /*06e0*/  VIADD R25, R23, 0xffffffff ;  /* 0xffffffff17197836 */ /* 0x000fe20000000000 */
[----:B------:R-:W-:-:S04]  /*06f0*/  ISETP.GT.U32.AND P0, PT, R24, 0x7feffffe, PT ;  /* 0x7feffffe1800780c */ /* 0x000fc80003f04070 */
[----:B------:R-:W-:Y:S01]  /*0700*/  ISETP.GT.U32.OR P0, PT, R25, 0x7feffffe, P0 ;  /* 0x7feffffe1900780c */ /* 0x000fe20000704470 */
[----:B------:R-:W-:-:S08]  /*0710*/  DFMA R20, R18, -R2, R10 ;  /* 0x800000021214722b */ /* 0x000fd0000000000a */
[----:B------:R-:W-:-:S04]  /*0720*/  DFMA R14, R14, R20, R18 ;  /* 0x000000140e0e722b */ /* 0x000fc80000000012 */
[----:B------:R-:W-:Y:S07]  /*0730*/  @P0 BRA `(.L_x_4) ;  /* 0x00000000006c0947 */ /* 0x000fee0003800000 */
[----:B------:R-:W-:-:S04]  /*0740*/  LOP3.LUT R13, R9, 0x7ff00000, RZ, 0xc0, !PT ;  /* 0x7ff00000090d7812 */ /* 0x000fc800078ec0ff */
[CC--:B------:R-:W-:Y:S02]  /*0750*/  VIADDMNMX R12, R16.reuse, -R13.reuse, 0xb9600000, !PT ;  /* 0xb9600000100c7446 */ /* 0x0c0fe4000780090d */
[----:B------:R-:W-:Y:S02]  /*0760*/  ISETP.GE.U32.AND P0, PT, R16, R13, PT ;  /* 0x0000000d1000720c */ /* 0x000fe40003f06070 */
[----:B------:R-:W-:Y:S02]  /*0770*/  VIMNMX R12, PT, PT, R12, 0x46a00000, PT ;  /* 0x46a000000c0c7848 */ /* 0x000fe40003fe0100 */
[----:B------:R-:W-:-:S05]  /*0780*/  SEL R17, R17, 0x63400000, !P0 ;  /* 0x6340000011117807 */ /* 0x000fca0004000000 */
[----:B------:R-:W-:Y:S02]  /*0790*/  IMAD.IADD R18, R12, 0x1, -R17 ;  /* 0x000000010c127824 */ /* 0x000fe400078e0a11 */
[----:B------:R-:W-:Y:S02]  /*07a0*/  IMAD.MOV.U32 R12, RZ, RZ, RZ ;  /* 0x000000ffff0c7224 */ /* 0x000fe400078e00ff */
[----:B------:R-:W-:-:S06]  /*07b0*/  VIADD R13, R18, 0x7fe00000 ;  /* 0x7fe00000120d7836 */ /* 0x000fcc0000000000 */
[----:B------:R-:W-:-:S10]  /*07c0*/  DMUL R16, R14, R12 ;  /* 0x0000000c0e107228 */ /* 0x000fd40000000000 */
[----:B------:R-:W-:-:S13]  /*07d0*/  FSETP.GTU.AND P0, PT, |R17|, 1.469367938527859385e-39, PT ;  /* 0x001000001100780b */ /* 0x000fda0003f0c200 */
[----:B------:R-:W-:Y:S05]  /*07e0*/  @P0 BRA `(.L_x_5) ;  /* 0x0000000000940947 */ /* 0x000fea0003800000 */
[----:B------:R-:W-:Y:S01]  /*07f0*/  DFMA R2, R14, -R2, R10 ;  /* 0x800000020e02722b */ /* 0x000fe2000000000a */
[----:B------:R-:W-:-:S09]  /*0800*/  IMAD.MOV.U32 R12, RZ, RZ, RZ ;  /* 0x000000ffff0c7224 */ /* 0x000fd200078e00ff */
[C---:B------:R-:W-:Y:S02]  /*0810*/  FSETP.NEU.AND P0, PT, R3.reuse, RZ, PT ;  /* 0x000000ff0300720b */ /* 0x040fe40003f0d000 */
[----:B------:R-:W-:-:S04]  /*0820*/  LOP3.LUT R9, R3, 0x80000000, R9, 0x48, !PT ;  /* 0x8000000003097812 */ /* 0x000fc800078e4809 */
[----:B------:R-:W-:-:S07]  /*0830*/  LOP3.LUT R13, R9, R13, RZ, 0xfc, !PT ;  /* 0x0000000d090d7212 */ /* 0x000fce00078efcff */
[----:B------:R-:W-:Y:S05]  /*0840*/  @!P0 BRA `(.L_x_5) ;  /* 0x00000000007c8947 */ /* 0x000fea0003800000 */
[----:B------:R-:W-:Y:S01]  /*0850*/  IMAD.MOV R3, RZ, RZ, -R18 ;  /* 0x000000ffff037224 */ /* 0x000fe200078e0a12 */
[----:B------:R-:W-:Y:S01]  /*0860*/  DMUL.RP R12, R14, R12 ;  /* 0x0000000c0e0c7228 */ /* 0x000fe20000008000 */
[----:B------:R-:W-:-:S06]  /*0870*/  IMAD.MOV.U32 R2, RZ, RZ, RZ ;  /* 0x000000ffff027224 */ /* 0x000fcc00078e00ff */
[----:B------:R-:W-:-:S03]  /*0880*/  DFMA R2, R16, -R2, R14 ;  /* 0x800000021002722b */ /* 0x000fc6000000000e */
[----:B------:R-:W-:-:S03]  /*0890*/  LOP3.LUT R9, R13, R9, RZ, 0x3c, !PT ;  /* 0x000000090d097212 */ /* 0x000fc600078e3cff */
[----:B------:R-:W-:-:S04]  /*08a0*/  IADD3 R2, PT, PT, -R18, -0x43300000, RZ ;  /* 0xbcd0000012027810 */ /* 0x000fc80007ffe1ff */
[----:B------:R-:W-:-:S04]  /*08b0*/  FSETP.NEU.AND P0, PT, |R3|, R2, PT ;  /* 0x000000020300720b */ /* 0x000fc80003f0d200 */
[----:B------:R-:W-:Y:S02]  /*08c0*/  FSEL R16, R12, R16, !P0 ;  /* 0x000000100c107208 */ /* 0x000fe40004000000 */
[----:B------:R-:W-:Y:S01]  /*08d0*/  FSEL R17, R9, R17, !P0 ;  /* 0x0000001109117208 */ /* 0x000fe20004000000 */
[----:B------:R-:W-:Y:S06]  /*08e0*/  BRA `(.L_x_5) ;  /* 0x0000000000547947 */ /* 0x000fec0003800000 */
.L_x_4:
[----:B------:R-:W-:-:S14]  /*08f0*/  DSETP.NAN.AND P0, PT, R12, R12, PT ;  /* 0x0000000c0c00722a */ /* 0x000fdc0003f08000 */
[----:B------:R-:W-:Y:S05]  /*0900*/  @P0 BRA `(.L_x_6) ;  /* 0x0000000000440947 */ /* 0x000fea0003800000 */
[----:B------:R-:W-:-:S14]  /*0910*/  DSETP.NAN.AND P0, PT, R8, R8, PT ;  /* 0x000000080800722a */ /* 0x000fdc0003f08000 */
[----:B------:R-:W-:Y:S05]  /*0920*/  @P0 BRA `(.L_x_7) ;  /* 0x0000000000300947 */ /* 0x000fea0003800000 */
[----:B------:R-:W-:Y:S01]  /*0930*/  ISETP.NE.AND P0, PT, R22, R23, PT ;  /* 0x000000171600720c */ /* 0x000fe20003f05270 */
[----:B------:R-:W-:Y:S02]  /*0940*/  IMAD.MOV.U32 R16, RZ, RZ, 0x0 ;  /* 0x00000000ff107424 */ /* 0x000fe400078e00ff */
[----:B------:R-:W-:-:S10]  /*0950*/  IMAD.MOV.U32 R17, RZ, RZ, -0x80000 ;  /* 0xfff80000ff117424 */ /* 0x000fd400078e00ff */
[----:B------:R-:W-:Y:S05]  /*0960*/  @!P0 BRA `(.L_x_5) ;  /* 0x0000000000348947 */ /* 0x000fea0003800000 */
[----:B------:R-:W-:Y:S02]  /*0970*/  ISETP.NE.AND P0, PT, R22, 0x7ff00000, PT ;  /* 0x7ff000001600780c */ /* 0x000fe40003f05270 */
[----:B------:R-:W-:Y:S02]  /*0980*/  LOP3.LUT R17, R13, 0x80000000, R9, 0x48, !PT ;  /* 0x800000000d117812 */ /* 0x000fe400078e4809 */
[----:B------:R-:W-:-:S13]  /*0990*/  ISETP.EQ.OR P0, PT, R23, RZ, !P0 ;  /* 0x000000ff1700720c */ /* 0x000fda0004702670 */
[----:B------:R-:W-:Y:S01]  /*09a0*/  @P0 LOP3.LUT R2, R17, 0x7ff00000, RZ, 0xfc, !PT ;  /* 0x7ff0000011020812 */ /* 0x000fe200078efcff */
[----:B------:R-:W-:Y:S02]  /*09b0*/  @!P0 IMAD.MOV.U32 R16, RZ, RZ, RZ ;  /* 0x000000ffff108224 */ /* 0x000fe400078e00ff */
[----:B------:R-:W-:Y:S02]  /*09c0*/  @P0 IMAD.MOV.U32 R16, RZ, RZ, RZ ;  /* 0x000000ffff100224 */ /* 0x000fe400078e00ff */
[----:B------:R-:W-:Y:S01]  /*09d0*/  @P0 IMAD.MOV.U32 R17, RZ, RZ, R2 ;  /* 0x000000ffff110224 */ /* 0x000fe200078e0002 */
[----:B------:R-:W-:Y:S06]  /*09e0*/  BRA `(.L_x_5) ;  /* 0x0000000000147947 */ /* 0x000fec0003800000 */
.L_x_7:
[----:B------:R-:W-:Y:S01]  /*09f0*/  LOP3.LUT R17, R9, 0x80000, RZ, 0xfc, !PT ;  /* 0x0008000009117812 */ /* 0x000fe200078efcff */
[----:B------:R-:W-:Y:S01]  /*0a00*/  IMAD.MOV.U32 R16, RZ, RZ, R8 ;  /* 0x000000ffff107224 */ /* 0x000fe200078e0008 */
[----:B------:R-:W-:Y:S06]  /*0a10*/  BRA `(.L_x_5) ;  /* 0x0000000000087947 */ /* 0x000fec0003800000 */
.L_x_6:
[----:B------:R-:W-:Y:S01]  /*0a20*/  LOP3.LUT R17, R13, 0x80000, RZ, 0xfc, !PT ;  /* 0x000800000d117812 */ /* 0x000fe200078efcff */
[----:B------:R-:W-:-:S07]  /*0a30*/  IMAD.MOV.U32 R16, RZ, RZ, R12 ;  /* 0x000000ffff107224 */ /* 0x000fce00078e000c */
.L_x_5:
[----:B------:R-:W-:Y:S02]  /*0a40*/  IMAD.MOV.U32 R2, RZ, RZ, R0 ;  /* 0x000000ffff027224 */ /* 0x000fe400078e0000 */
[----:B------:R-:W-:-:S04]  /*0a50*/  IMAD.MOV.U32 R3, RZ, RZ, 0x0 ;  /* 0x00000000ff037424 */ /* 0x000fc800078e00ff */
[----:B------:R-:W-:Y:S05]  /*0a60*/  RET.REL.NODEC R2 `(_Z10lud_kernelPdli) ;  /* 0xfffffff402647950 */ /* 0x000fea0003c3ffff */
.L_x_8:
[----:B------:R-:W-:-:S00]  /*0a70*/  BRA `(.L_x_8) ;  /* 0xfffffffc00fc7947 */ /* 0x000fc0000383ffff */
[----:B------:R-:W-:-:S00]  /*0a80*/  NOP ;  /* 0x0000000000007918 */ /* 0x000fc00000000000 */
[----:B------:R-:W-:-:S00]  /*0a90*/  NOP ;  /* 0x0000000000007918 */ /* 0x000fc00000000000 */
[----:B------:R-:W-:-:S00]  /*0aa0*/  NOP ;  /* 0x0000000000007918 */ /* 0x000fc00000000000 */
[----:B------:R-:W-:-:S00]  /*0ab0*/  NOP ;  /* 0x0000000000007918 */ /* 0x000fc00000000000 */
[----:B------:R-:W-:-:S00]  /*0ac0*/  NOP ;  /* 0x0000000000007918 */ /* 0x000fc00000000000 */
[----:B------:R-:W-:-:S00]  /*0ad0*/  NOP ;  /* 0x0000000000007918 */ /* 0x000fc00000000000 */
[----:B------:R-:W-:-:S00]  /*0ae0*/  NOP ;  /* 0x0000000000007918 */ /* 0x000fc00000000000 */
[----:B------:R-:W-:-:S00]  /*0af0*/  NOP ;  /* 0x0000000000007918 */ /* 0x000fc00000000000 */
.L_x_9:


//--------------------- .nv.shared.reserved.0     --------------------------
	.section	.nv.shared.reserved.0,"aw",@nobits
	.weak		__nv_reservedSMEM_offset_0_alias
	.size		__nv_reservedSMEM_offset_0_alias, 0, 64
	.other		__nv_reservedSMEM_offset_0_alias,@"STO_CUDA_RESERVED_SHARED STV_DEFAULT"
__nv_reservedSMEM_offset_0_alias:
	.zero		0
	.zero		64


//--------------------- .nv.constant0._Z10lud_kernelPdli --------------------------
	.section	.nv.constant0._Z10lud_kernelPdli,"a",@progbits
	.sectionflags	@""
	.align	4
.nv.constant0._Z10lud_kernelPdli:
	.zero		916


//--------------------- SYMBOLS --------------------------

	.type		.nv.reservedSmem.offset0,@object
	.size		.nv.reservedSmem.offset0,0x4
